//
// Generated by NVIDIA NVVM Compiler
//
// Compiler Build ID: CL-36424714
// Cuda compilation tools, release 13.0, V13.0.88
// Based on NVVM 20.0.0
//

.version 9.0
.target sm_100
.address_size 64

	// .globl	_Z3maxiPdS_
// _ZZ3maxiPdS_E4maxs has been demoted

.visible .entry _Z3maxiPdS_(
	.param .u32 _Z3maxiPdS__param_0,
	.param .u64 .ptr .align 1 _Z3maxiPdS__param_1,
	.param .u64 .ptr .align 1 _Z3maxiPdS__param_2
)
{
	.reg .pred 	%p<10>;
	.reg .b32 	%r<20>;
	.reg .b64 	%rd<11>;
	.reg .b64 	%fd<14>;
	// demoted variable
	.shared .align 8 .b8 _ZZ3maxiPdS_E4maxs[2048];
	ld.param.u32 	%r12, [_Z3maxiPdS__param_0];
	ld.param.u64 	%rd3, [_Z3maxiPdS__param_1];
	ld.param.u64 	%rd2, [_Z3maxiPdS__param_2];
	cvta.to.global.u64 	%rd1, %rd3;
	mov.u32 	%r1, %tid.x;
	mov.u32 	%r2, %ctaid.x;
	mov.u32 	%r19, %ntid.x;
	mad.lo.s32 	%r4, %r2, %r19, %r1;
	mov.u32 	%r13, %nctaid.x;
	mul.lo.s32 	%r5, %r13, %r19;
	setp.ge.s32 	%p1, %r4, %r12;
	mov.f64 	%fd13, 0d0000000000000000;
	@%p1 bra 	$L__BB0_2;
	mul.wide.s32 	%rd4, %r4, 8;
	add.s64 	%rd5, %rd1, %rd4;
	ld.global.f64 	%fd13, [%rd5];
$L__BB0_2:
	add.s32 	%r18, %r4, %r5;
	setp.ge.s32 	%p2, %r18, %r12;
	@%p2 bra 	$L__BB0_4;
$L__BB0_3:
	mul.wide.s32 	%rd6, %r18, 8;
	add.s64 	%rd7, %rd1, %rd6;
	ld.global.f64 	%fd8, [%rd7];
	setp.gt.f64 	%p3, %fd8, %fd13;
	selp.f64 	%fd13, %fd8, %fd13, %p3;
	add.s32 	%r18, %r18, %r5;
	setp.lt.s32 	%p4, %r18, %r12;
	@%p4 bra 	$L__BB0_3;
$L__BB0_4:
	shl.b32 	%r14, %r1, 3;
	mov.u32 	%r15, _ZZ3maxiPdS_E4maxs;
	add.s32 	%r9, %r15, %r14;
	st.shared.f64 	[%r9], %fd13;
	bar.sync 	0;
	setp.lt.u32 	%p5, %r19, 2;
	@%p5 bra 	$L__BB0_9;
$L__BB0_5:
	mov.u32 	%r10, %r19;
	shr.u32 	%r19, %r10, 1;
	setp.ge.u32 	%p6, %r1, %r19;
	@%p6 bra 	$L__BB0_8;
	shl.b32 	%r16, %r19, 3;
	add.s32 	%r17, %r9, %r16;
	ld.shared.f64 	%fd6, [%r17];
	ld.shared.f64 	%fd9, [%r9];
	setp.leu.f64 	%p7, %fd6, %fd9;
	@%p7 bra 	$L__BB0_8;
	st.shared.f64 	[%r9], %fd6;
$L__BB0_8:
	bar.sync 	0;
	setp.gt.u32 	%p8, %r10, 3;
	@%p8 bra 	$L__BB0_5;
$L__BB0_9:
	setp.ne.s32 	%p9, %r1, 0;
	@%p9 bra 	$L__BB0_11;
	ld.shared.f64 	%fd10, [_ZZ3maxiPdS_E4maxs];
	cvta.to.global.u64 	%rd8, %rd2;
	mul.wide.u32 	%rd9, %r2, 8;
	add.s64 	%rd10, %rd8, %rd9;
	st.global.f64 	[%rd10], %fd10;
$L__BB0_11:
	ret;

}


// ===== COMPILED SASS (sm_100) =====

	.target	sm_100

	.elftype	@"ET_EXEC"


//--------------------- .note.nv.tkinfo           --------------------------
	.section	.note.nv.tkinfo,"",@"SHT_NOTE"
	.sectionflags	@"SHF_NOTE_NV_TKINFO"
	.tkinfo
        /*0018*/ 	.word	0x00000002
        /*0030*/ 	.string	""
        /*0030*/ 	.string	"ptxas"
        /*0030*/ 	.string	"Cuda compilation tools, release 13.0, V13.0.88"
        /*0030*/ 	.string	"Build cuda_13.0.r13.0/compiler.36424714_0"
        /*0030*/ 	.string	"-arch sm_100 -m 64 "



//--------------------- .note.nv.cuinfo           --------------------------
	.section	.note.nv.cuinfo,"",@"SHT_NOTE"
	.sectionflags	@"SHF_NOTE_NV_CUINFO"
        /*0018*/ 	.short	0x0002
        /*001a*/ 	.short	0x0064
        /*001c*/ 	.short	0x0082
	.zero		2


//--------------------- .nv.info                  --------------------------
	.section	.nv.info,"",@"SHT_CUDA_INFO"
	.align	4


	//----- nvinfo : EIATTR_REGCOUNT
	.align		4
        /*0000*/ 	.byte	0x04, 0x2f
        /*0002*/ 	.short	(.L_1 - .L_0)
	.align		4
.L_0:
        /*0004*/ 	.word	index@(_Z3maxiPdS_)
        /*0008*/ 	.word	0x0000000e


	//----- nvinfo : EIATTR_FRAME_SIZE
	.align		4
.L_1:
        /*000c*/ 	.byte	0x04, 0x11
        /*000e*/ 	.short	(.L_3 - .L_2)
	.align		4
.L_2:
        /*0010*/ 	.word	index@(_Z3maxiPdS_)
        /*0014*/ 	.word	0x00000000


	//----- nvinfo : EIATTR_MIN_STACK_SIZE
	.align		4
.L_3:
        /*0018*/ 	.byte	0x04, 0x12
        /*001a*/ 	.short	(.L_5 - .L_4)
	.align		4
.L_4:
        /*001c*/ 	.word	index@(_Z3maxiPdS_)
        /*0020*/ 	.word	0x00000000
.L_5:


//--------------------- .nv.compat                --------------------------
	.section	.nv.compat,"",@"SHT_CUDA_COMPAT_INFO"
	.align	4
        /*0000*/ 	.byte	0x02, 0x09, 0x00, 0x00, 0x02, 0x02, 0x01, 0x00, 0x02, 0x05, 0x05, 0x00, 0x03, 0x07, 0x01, 0x01
        /*0010*/ 	.byte	0x02, 0x03, 0x00, 0x00, 0x02, 0x06, 0x01, 0x00, 0x04, 0x0b, 0x08, 0x00, 0x01, 0x00, 0x00, 0x00
        /*0020*/ 	.byte	0x00, 0x00, 0x00, 0x00


//--------------------- .nv.info._Z3maxiPdS_      --------------------------
	.section	.nv.info._Z3maxiPdS_,"",@"SHT_CUDA_INFO"
	.sectionflags	@""
	.align	4


	//----- nvinfo : EIATTR_CUDA_API_VERSION
	.align		4
        /*0000*/ 	.byte	0x04, 0x37
        /*0002*/ 	.short	(.L_7 - .L_6)
.L_6:
        /*0004*/ 	.word	0x00000082


	//----- nvinfo : EIATTR_KPARAM_INFO
	.align		4
.L_7:
        /*0008*/ 	.byte	0x04, 0x17
        /*000a*/ 	.short	(.L_9 - .L_8)
.L_8:
        /*000c*/ 	.word	0x00000000
        /*0010*/ 	.short	0x0002
        /*0012*/ 	.short	0x0010
        /*0014*/ 	.byte	0x00, 0xf5, 0x21, 0x00


	//----- nvinfo : EIATTR_KPARAM_INFO
	.align		4
.L_9:
        /*0018*/ 	.byte	0x04, 0x17
        /*001a*/ 	.short	(.L_11 - .L_10)
.L_10:
        /*001c*/ 	.word	0x00000000
        /*0020*/ 	.short	0x0001
        /*0022*/ 	.short	0x0008
        /*0024*/ 	.byte	0x00, 0xf5, 0x21, 0x00


	//----- nvinfo : EIATTR_KPARAM_INFO
	.align		4
.L_11:
        /*0028*/ 	.byte	0x04, 0x17
        /*002a*/ 	.short	(.L_13 - .L_12)
.L_12:
        /*002c*/ 	.word	0x00000000
        /*0030*/ 	.short	0x0000
        /*0032*/ 	.short	0x0000
        /*0034*/ 	.byte	0x00, 0xf0, 0x11, 0x00


	//----- nvinfo : EIATTR_SPARSE_MMA_MASK
	.align		4
.L_13:
        /*0038*/ 	.byte	0x03, 0x50
        /*003a*/ 	.short	0x0000


	//----- nvinfo : EIATTR_MAXREG_COUNT
	.align		4
        /*003c*/ 	.byte	0x03, 0x1b
        /*003e*/ 	.short	0x00ff


	//----- nvinfo : EIATTR_NUM_BARRIERS
	.align		4
        /*0040*/ 	.byte	0x02, 0x4c
        /*0042*/ 	.byte	0x01
	.zero		1


	//----- nvinfo : EIATTR_MERCURY_ISA_VERSION
	.align		4
        /*0044*/ 	.byte	0x03, 0x5f
        /*0046*/ 	.short	0x0101


	//----- nvinfo : EIATTR_VRC_CTA_INIT_COUNT
	.align		4
        /*0048*/ 	.byte	0x02, 0x4a
	.zero		1
	.zero		1


	//----- nvinfo : EIATTR_EXIT_INSTR_OFFSETS
	.align		4
        /*004c*/ 	.byte	0x04, 0x1c
        /*004e*/ 	.short	(.L_15 - .L_14)


	//   ....[0]....
.L_14:
        /*0050*/ 	.word	0x00000340


	//   ....[1]....
        /*0054*/ 	.word	0x000003c0


	//----- nvinfo : EIATTR_CRS_STACK_SIZE
	.align		4
.L_15:
        /*0058*/ 	.byte	0x04, 0x1e
        /*005a*/ 	.short	(.L_17 - .L_16)
.L_16:
        /*005c*/ 	.word	0x00000000


	//----- nvinfo : EIATTR_CBANK_PARAM_SIZE
	.align		4
.L_17:
        /*0060*/ 	.byte	0x03, 0x19
        /*0062*/ 	.short	0x0018


	//----- nvinfo : EIATTR_PARAM_CBANK
	.align		4
        /*0064*/ 	.byte	0x04, 0x0a
        /*0066*/ 	.short	(.L_19 - .L_18)
	.align		4
.L_18:
        /*0068*/ 	.word	index@(.nv.constant0._Z3maxiPdS_)
        /*006c*/ 	.short	0x0380
        /*006e*/ 	.short	0x0018


	//----- nvinfo : EIATTR_SW_WAR
	.align		4
.L_19:
        /*0070*/ 	.byte	0x04, 0x36
        /*0072*/ 	.short	(.L_21 - .L_20)
.L_20:
        /*0074*/ 	.word	0x00000008
.L_21:


//--------------------- .nv.callgraph             --------------------------
	.section	.nv.callgraph,"",@"SHT_CUDA_CALLGRAPH"
	.align	4
	.sectionentsize	8
	.align		4
        /*0000*/ 	.word	0x00000000
	.align		4
        /*0004*/ 	.word	0xffffffff
	.align		4
        /*0008*/ 	.word	0x00000000
	.align		4
        /*000c*/ 	.word	0xfffffffe
	.align		4
        /*0010*/ 	.word	0x00000000
	.align		4
        /*0014*/ 	.word	0xfffffffd
	.align		4
        /*0018*/ 	.word	0x00000000
	.align		4
        /*001c*/ 	.word	0xfffffffc


//--------------------- .text._Z3maxiPdS_         --------------------------
	.section	.text._Z3maxiPdS_,"ax",@progbits
	.align	128
        .global         _Z3maxiPdS_
        .type           _Z3maxiPdS_,@function
        .size           _Z3maxiPdS_,(.L_x_8 - _Z3maxiPdS_)
        .other          _Z3maxiPdS_,@"STO_CUDA_ENTRY STV_DEFAULT"
_Z3maxiPdS_:
.text._Z3maxiPdS_:
[----:B------:R-:W-:Y:S01]  /*0000*/  LDC R1, c[0x0][0x37c] ;  /* 0x0000df00ff017b82 */ /* 0x000fe20000000800 */
[----:B------:R-:W0:Y:S01]  /*0010*/  S2R R11, SR_TID.X ;  /* 0x00000000000b7919 */ /* 0x000e220000002100 */
[----:B------:R-:W0:Y:S01]  /*0020*/  LDCU UR5, c[0x0][0x360] ;  /* 0x00006c00ff0577ac */ /* 0x000e220008000800 */
[----:B------:R-:W-:Y:S01]  /*0030*/  CS2R R2, SRZ ;  /* 0x0000000000027805 */ /* 0x000fe2000001ff00 */
[----:B------:R-:W0:Y:S01]  /*0040*/  S2R R0, SR_CTAID.X ;  /* 0x0000000000007919 */ /* 0x000e220000002500 */
[----:B------:R-:W1:Y:S01]  /*0050*/  LDCU UR8, c[0x0][0x380] ;  /* 0x00007000ff0877ac */ /* 0x000e620008000800 */
[----:B------:R-:W2:Y:S01]  /*0060*/  LDCU UR4, c[0x0][0x370] ;  /* 0x00006e00ff0477ac */ /* 0x000ea20008000800 */
[----:B------:R-:W3:Y:S01]  /*0070*/  LDCU.64 UR6, c[0x0][0x358] ;  /* 0x00006b00ff0677ac */ /* 0x000ee20008000a00 */
[----:B0-----:R-:W-:-:S05]  /*0080*/  IMAD R7, R0, UR5, R11 ;  /* 0x0000000500077c24 */ /* 0x001fca000f8e020b */
[----:B-1----:R-:W-:-:S13]  /*0090*/  ISETP.GE.AND P0, PT, R7, UR8, PT ;  /* 0x0000000807007c0c */ /* 0x002fda000bf06270 */
[----:B------:R-:W0:Y:S01]  /*00a0*/  @!P0 LDC.64 R4, c[0x0][0x388] ;  /* 0x0000e200ff048b82 */ /* 0x000e220000000a00 */
[----:B--2---:R-:W-:-:S06]  /*00b0*/  UIMAD UR4, UR5, UR4, URZ ;  /* 0x00000004050472a4 */ /* 0x004fcc000f8e02ff */
[C---:B------:R-:W-:Y:S02]  /*00c0*/  VIADD R9, R7.reuse, UR4 ;  /* 0x0000000407097c36 */ /* 0x040fe40008000000 */
[----:B0-----:R-:W-:-:S05]  /*00d0*/  @!P0 IMAD.WIDE R4, R7, 0x8, R4 ;  /* 0x0000000807048825 */ /* 0x001fca00078e0204 */
[----:B---3--:R0:W5:Y:S01]  /*00e0*/  @!P0 LDG.E.64 R2, desc[UR6][R4.64] ;  /* 0x0000000604028981 */ /* 0x008162000c1e1b00 */
[----:B------:R-:W-:Y:S01]  /*00f0*/  ISETP.GE.AND P0, PT, R9, UR8, PT ;  /* 0x0000000809007c0c */ /* 0x000fe2000bf06270 */
[----:B------:R-:W-:Y:S01]  /*0100*/  IMAD.U32 R8, RZ, RZ, UR5 ;  /* 0x00000005ff087e24 */ /* 0x000fe2000f8e00ff */
[----:B------:R-:W-:Y:S11]  /*0110*/  BSSY.RECONVERGENT B0, `(.L_x_0) ;  /* 0x000000b000007945 */ /* 0x000ff60003800200 */
[----:B0-----:R-:W-:Y:S05]  /*0120*/  @P0 BRA `(.L_x_1) ;  /* 0x0000000000240947 */ /* 0x001fea0003800000 */
[----:B------:R-:W0:Y:S02]  /*0130*/  LDC.64 R6, c[0x0][0x388] ;  /* 0x0000e200ff067b82 */ /* 0x000e240000000a00 */
.L_x_2:
[----:B0-----:R-:W-:-:S06]  /*0140*/  IMAD.WIDE R4, R9, 0x8, R6 ;  /* 0x0000000809047825 */ /* 0x001fcc00078e0206 */
[----:B------:R-:W2:Y:S01]  /*0150*/  LDG.E.64 R4, desc[UR6][R4.64] ;  /* 0x0000000604047981 */ /* 0x000ea2000c1e1b00 */
[----:B------:R-:W-:-:S05]  /*0160*/  VIADD R9, R9, UR4 ;  /* 0x0000000409097c36 */ /* 0x000fca0008000000 */
[----:B------:R-:W-:Y:S01]  /*0170*/  ISETP.GE.AND P1, PT, R9, UR8, PT ;  /* 0x0000000809007c0c */ /* 0x000fe2000bf26270 */
[----:B--2--5:R-:W-:-:S06]  /*0180*/  DSETP.GT.AND P0, PT, R4, R2, PT ;  /* 0x000000020400722a */ /* 0x024fcc0003f04000 */
[----:B------:R-:W-:Y:S02]  /*0190*/  FSEL R2, R4, R2, P0 ;  /* 0x0000000204027208 */ /* 0x000fe40000000000 */
[----:B------:R-:W-:-:S04]  /*01a0*/  FSEL R3, R5, R3, P0 ;  /* 0x0000000305037208 */ /* 0x000fc80000000000 */
[----:B------:R-:W-:Y:S05]  /*01b0*/  @!P1 BRA `(.L_x_2) ;  /* 0xfffffffc00e09947 */ /* 0x000fea000383ffff */
.L_x_1:
[----:B------:R-:W-:Y:S05]  /*01c0*/  BSYNC.RECONVERGENT B0 ;  /* 0x0000000000007941 */ /* 0x000fea0003800200 */
.L_x_0:
[----:B------:R-:W0:Y:S01]  /*01d0*/  S2UR UR5, SR_CgaCtaId ;  /* 0x00000000000579c3 */ /* 0x000e220000008800 */
[----:B------:R-:W-:Y:S01]  /*01e0*/  UMOV UR4, 0x400 ;  /* 0x0000040000047882 */ /* 0x000fe20000000000 */
[----:B------:R-:W-:Y:S01]  /*01f0*/  ISETP.GE.U32.AND P0, PT, R8, 0x2, PT ;  /* 0x000000020800780c */ /* 0x000fe20003f06070 */
[----:B0-----:R-:W-:-:S06]  /*0200*/  ULEA UR4, UR5, UR4, 0x18 ;  /* 0x0000000405047291 */ /* 0x001fcc000f8ec0ff */
[----:B------:R-:W-:-:S05]  /*0210*/  LEA R7, R11, UR4, 0x3 ;  /* 0x000000040b077c11 */ /* 0x000fca000f8e18ff */
[----:B-----5:R0:W-:Y:S01]  /*0220*/  STS.64 [R7], R2 ;  /* 0x0000000207007388 */ /* 0x0201e20000000a00 */
[----:B------:R-:W-:Y:S06]  /*0230*/  BAR.SYNC.DEFER_BLOCKING 0x0 ;  /* 0x0000000000007b1d */ /* 0x000fec0000010000 */
[----:B------:R-:W-:Y:S05]  /*0240*/  @!P0 BRA `(.L_x_3) ;  /* 0x0000000000388947 */ /* 0x000fea0003800000 */
.L_x_6:
[--C-:B------:R-:W-:Y:S01]  /*0250*/  IMAD.MOV.U32 R6, RZ, RZ, R8.reuse ;  /* 0x000000ffff067224 */ /* 0x100fe200078e0008 */
[----:B------:R-:W-:Y:S01]  /*0260*/  SHF.R.U32.HI R8, RZ, 0x1, R8 ;  /* 0x00000001ff087819 */ /* 0x000fe20000011608 */
[----:B------:R-:W-:Y:S03]  /*0270*/  BSSY.RECONVERGENT B0, `(.L_x_4) ;  /* 0x0000008000007945 */ /* 0x000fe60003800200 */
[----:B------:R-:W-:-:S13]  /*0280*/  ISETP.GE.U32.AND P0, PT, R11, R8, PT ;  /* 0x000000080b00720c */ /* 0x000fda0003f06070 */
[----:B-1----:R-:W-:Y:S05]  /*0290*/  @P0 BRA `(.L_x_5) ;  /* 0x0000000000140947 */ /* 0x002fea0003800000 */
[----:B------:R-:W-:Y:S01]  /*02a0*/  IMAD R4, R8, 0x8, R7 ;  /* 0x0000000808047824 */ /* 0x000fe200078e0207 */
[----:B0-----:R-:W-:Y:S05]  /*02b0*/  LDS.64 R2, [R7] ;  /* 0x0000000007027984 */ /* 0x001fea0000000a00 */
[----:B------:R-:W0:Y:S02]  /*02c0*/  LDS.64 R4, [R4] ;  /* 0x0000000004047984 */ /* 0x000e240000000a00 */
[----:B0-----:R-:W-:-:S14]  /*02d0*/  DSETP.GT.AND P0, PT, R4, R2, PT ;  /* 0x000000020400722a */ /* 0x001fdc0003f04000 */
[----:B------:R1:W-:Y:S02]  /*02e0*/  @P0 STS.64 [R7], R4 ;  /* 0x0000000407000388 */ /* 0x0003e40000000a00 */
.L_x_5:
[----:B------:R-:W-:Y:S05]  /*02f0*/  BSYNC.RECONVERGENT B0 ;  /* 0x0000000000007941 */ /* 0x000fea0003800200 */
.L_x_4:
[----:B------:R-:W-:Y:S01]  /*0300*/  BAR.SYNC.DEFER_BLOCKING 0x0 ;  /* 0x0000000000007b1d */ /* 0x000fe20000010000 */
[----:B------:R-:W-:-:S13]  /*0310*/  ISETP.GT.U32.AND P0, PT, R6, 0x3, PT ;  /* 0x000000030600780c */ /* 0x000fda0003f04070 */
[----:B------:R-:W-:Y:S05]  /*0320*/  @P0 BRA `(.L_x_6) ;  /* 0xfffffffc00c80947 */ /* 0x000fea000383ffff */
.L_x_3:
[----:B------:R-:W-:-:S13]  /*0330*/  ISETP.NE.AND P0, PT, R11, RZ, PT ;  /* 0x000000ff0b00720c */ /* 0x000fda0003f05270 */
[----:B------:R-:W-:Y:S05]  /*0340*/  @P0 EXIT ;  /* 0x000000000000094d */ /* 0x000fea0003800000 */
[----:B------:R-:W2:Y:S01]  /*0350*/  S2UR UR5, SR_CgaCtaId ;  /* 0x00000000000579c3 */ /* 0x000ea20000008800 */
[----:B------:R-:W-:-:S07]  /*0360*/  UMOV UR4, 0x400 ;  /* 0x0000040000047882 */ /* 0x000fce0000000000 */
[----:B-1----:R-:W1:Y:S01]  /*0370*/  LDC.64 R4, c[0x0][0x390] ;  /* 0x0000e400ff047b82 */ /* 0x002e620000000a00 */
[----:B--2---:R-:W-:Y:S01]  /*0380*/  ULEA UR4, UR5, UR4, 0x18 ;  /* 0x0000000405047291 */ /* 0x004fe2000f8ec0ff */
[----:B-1----:R-:W-:-:S08]  /*0390*/  IMAD.WIDE.U32 R4, R0, 0x8, R4 ;  /* 0x0000000800047825 */ /* 0x002fd000078e0004 */
[----:B0-----:R-:W0:Y:S04]  /*03a0*/  LDS.64 R2, [UR4] ;  /* 0x00000004ff027984 */ /* 0x001e280008000a00 */
[----:B0-----:R-:W-:Y:S01]  /*03b0*/  STG.E.64 desc[UR6][R4.64], R2 ;  /* 0x0000000204007986 */ /* 0x001fe2000c101b06 */
[----:B------:R-:W-:Y:S05]  /*03c0*/  EXIT ;  /* 0x000000000000794d */ /* 0x000fea0003800000 */
.L_x_7:
[----:B------:R-:W-:-:S00]  /*03d0*/  BRA `(.L_x_7) ;  /* 0xfffffffc00fc7947 */ /* 0x000fc0000383ffff */
[----:B------:R-:W-:-:S00]  /*03e0*/  NOP ;  /* 0x0000000000007918 */ /* 0x000fc00000000000 */
        /* <DEDUP_REMOVED lines=9> */
.L_x_8:


//--------------------- .nv.shared._Z3maxiPdS_    --------------------------
	.section	.nv.shared._Z3maxiPdS_,"aw",@nobits
	.sectionflags	@""
	.align	8
.nv.shared._Z3maxiPdS_:
	.zero		3072


//--------------------- .nv.shared.reserved.0     --------------------------
	.section	.nv.shared.reserved.0,"aw",@nobits
	.weak		__nv_reservedSMEM_offset_0_alias
	.size		__nv_reservedSMEM_offset_0_alias, 0, 64
	.other		__nv_reservedSMEM_offset_0_alias,@"STO_CUDA_RESERVED_SHARED STV_DEFAULT"
__nv_reservedSMEM_offset_0_alias:
	.zero		0
	.zero		64


//--------------------- .nv.constant0._Z3maxiPdS_ --------------------------
	.section	.nv.constant0._Z3maxiPdS_,"a",@progbits
	.sectionflags	@""
	.align	4
.nv.constant0._Z3maxiPdS_:
	.zero		920


//--------------------- SYMBOLS --------------------------

	.type		.nv.reservedSmem.offset0,@object
	.size		.nv.reservedSmem.offset0,0x4
	.type		.nv.reservedSmem.cap,@object
	.size		.nv.reservedSmem.cap,0x4
